//
// Generated by NVIDIA NVVM Compiler
//
// Compiler Build ID: CL-36424714
// Cuda compilation tools, release 13.0, V13.0.88
// Based on NVVM 20.0.0
//

.version 9.0
.target sm_100
.address_size 64

	// .globl	_Z8sum_cudaPf

.visible .entry _Z8sum_cudaPf(
	.param .u64 .ptr .align 1 _Z8sum_cudaPf_param_0
)
{
	.reg .b32 	%r<5>;
	.reg .b32 	%f<3>;
	.reg .b64 	%rd<5>;

	ld.param.u64 	%rd1, [_Z8sum_cudaPf_param_0];
	cvta.to.global.u64 	%rd2, %rd1;
	mov.u32 	%r1, %ctaid.x;
	mov.u32 	%r2, %ntid.x;
	mov.u32 	%r3, %tid.x;
	mad.lo.s32 	%r4, %r1, %r2, %r3;
	mul.wide.u32 	%rd3, %r4, 4;
	add.s64 	%rd4, %rd2, %rd3;
	ld.global.f32 	%f1, [%rd4];
	add.f32 	%f2, %f1, 0f41200000;
	st.global.f32 	[%rd4], %f2;
	ret;

}


// ===== COMPILED SASS (sm_100) =====

	.target	sm_100

	.elftype	@"ET_EXEC"


//--------------------- .note.nv.tkinfo           --------------------------
	.section	.note.nv.tkinfo,"",@"SHT_NOTE"
	.sectionflags	@"SHF_NOTE_NV_TKINFO"
	.tkinfo
        /*0018*/ 	.word	0x00000002
        /*0030*/ 	.string	""
        /*0030*/ 	.string	"ptxas"
        /*0030*/ 	.string	"Cuda compilation tools, release 13.0, V13.0.88"
        /*0030*/ 	.string	"Build cuda_13.0.r13.0/compiler.36424714_0"
        /*0030*/ 	.string	"-arch sm_100 -m 64 "



//--------------------- .note.nv.cuinfo           --------------------------
	.section	.note.nv.cuinfo,"",@"SHT_NOTE"
	.sectionflags	@"SHF_NOTE_NV_CUINFO"
        /*0018*/ 	.short	0x0002
        /*001a*/ 	.short	0x0064
        /*001c*/ 	.short	0x0082
	.zero		2


//--------------------- .nv.info                  --------------------------
	.section	.nv.info,"",@"SHT_CUDA_INFO"
	.align	4


	//----- nvinfo : EIATTR_REGCOUNT
	.align		4
        /*0000*/ 	.byte	0x04, 0x2f
        /*0002*/ 	.short	(.L_1 - .L_0)
	.align		4
.L_0:
        /*0004*/ 	.word	index@(_Z8sum_cudaPf)
        /*0008*/ 	.word	0x00000008


	//----- nvinfo : EIATTR_FRAME_SIZE
	.align		4
.L_1:
        /*000c*/ 	.byte	0x04, 0x11
        /*000e*/ 	.short	(.L_3 - .L_2)
	.align		4
.L_2:
        /*0010*/ 	.word	index@(_Z8sum_cudaPf)
        /*0014*/ 	.word	0x00000000


	//----- nvinfo : EIATTR_MIN_STACK_SIZE
	.align		4
.L_3:
        /*0018*/ 	.byte	0x04, 0x12
        /*001a*/ 	.short	(.L_5 - .L_4)
	.align		4
.L_4:
        /*001c*/ 	.word	index@(_Z8sum_cudaPf)
        /*0020*/ 	.word	0x00000000
.L_5:


//--------------------- .nv.compat                --------------------------
	.section	.nv.compat,"",@"SHT_CUDA_COMPAT_INFO"
	.align	4
        /*0000*/ 	.byte	0x02, 0x09, 0x00, 0x00, 0x02, 0x02, 0x01, 0x00, 0x02, 0x05, 0x05, 0x00, 0x03, 0x07, 0x01, 0x01
        /*0010*/ 	.byte	0x02, 0x03, 0x00, 0x00, 0x02, 0x06, 0x01, 0x00, 0x04, 0x0b, 0x08, 0x00, 0x09, 0x00, 0x00, 0x00
        /*0020*/ 	.byte	0x00, 0x00, 0x00, 0x00


//--------------------- .nv.info._Z8sum_cudaPf    --------------------------
	.section	.nv.info._Z8sum_cudaPf,"",@"SHT_CUDA_INFO"
	.sectionflags	@""
	.align	4


	//----- nvinfo : EIATTR_CUDA_API_VERSION
	.align		4
        /*0000*/ 	.byte	0x04, 0x37
        /*0002*/ 	.short	(.L_7 - .L_6)
.L_6:
        /*0004*/ 	.word	0x00000082


	//----- nvinfo : EIATTR_KPARAM_INFO
	.align		4
.L_7:
        /*0008*/ 	.byte	0x04, 0x17
        /*000a*/ 	.short	(.L_9 - .L_8)
.L_8:
        /*000c*/ 	.word	0x00000000
        /*0010*/ 	.short	0x0000
        /*0012*/ 	.short	0x0000
        /*0014*/ 	.byte	0x00, 0xf5, 0x21, 0x00


	//----- nvinfo : EIATTR_SPARSE_MMA_MASK
	.align		4
.L_9:
        /*0018*/ 	.byte	0x03, 0x50
        /*001a*/ 	.short	0x0000


	//----- nvinfo : EIATTR_MAXREG_COUNT
	.align		4
        /*001c*/ 	.byte	0x03, 0x1b
        /*001e*/ 	.short	0x00ff


	//----- nvinfo : EIATTR_MERCURY_ISA_VERSION
	.align		4
        /*0020*/ 	.byte	0x03, 0x5f
        /*0022*/ 	.short	0x0101


	//----- nvinfo : EIATTR_VRC_CTA_INIT_COUNT
	.align		4
        /*0024*/ 	.byte	0x02, 0x4a
	.zero		1
	.zero		1


	//----- nvinfo : EIATTR_EXIT_INSTR_OFFSETS
	.align		4
        /*0028*/ 	.byte	0x04, 0x1c
        /*002a*/ 	.short	(.L_11 - .L_10)


	//   ....[0]....
.L_10:
        /*002c*/ 	.word	0x000000b0


	//----- nvinfo : EIATTR_CBANK_PARAM_SIZE
	.align		4
.L_11:
        /*0030*/ 	.byte	0x03, 0x19
        /*0032*/ 	.short	0x0008


	//----- nvinfo : EIATTR_PARAM_CBANK
	.align		4
        /*0034*/ 	.byte	0x04, 0x0a
        /*0036*/ 	.short	(.L_13 - .L_12)
	.align		4
.L_12:
        /*0038*/ 	.word	index@(.nv.constant0._Z8sum_cudaPf)
        /*003c*/ 	.short	0x0380
        /*003e*/ 	.short	0x0008


	//----- nvinfo : EIATTR_SW_WAR
	.align		4
.L_13:
        /*0040*/ 	.byte	0x04, 0x36
        /*0042*/ 	.short	(.L_15 - .L_14)
.L_14:
        /*0044*/ 	.word	0x00000008
.L_15:


//--------------------- .nv.callgraph             --------------------------
	.section	.nv.callgraph,"",@"SHT_CUDA_CALLGRAPH"
	.align	4
	.sectionentsize	8
	.align		4
        /*0000*/ 	.word	0x00000000
	.align		4
        /*0004*/ 	.word	0xffffffff
	.align		4
        /*0008*/ 	.word	0x00000000
	.align		4
        /*000c*/ 	.word	0xfffffffe
	.align		4
        /*0010*/ 	.word	0x00000000
	.align		4
        /*0014*/ 	.word	0xfffffffd
	.align		4
        /*0018*/ 	.word	0x00000000
	.align		4
        /*001c*/ 	.word	0xfffffffc


//--------------------- .text._Z8sum_cudaPf       --------------------------
	.section	.text._Z8sum_cudaPf,"ax",@progbits
	.align	128
        .global         _Z8sum_cudaPf
        .type           _Z8sum_cudaPf,@function
        .size           _Z8sum_cudaPf,(.L_x_1 - _Z8sum_cudaPf)
        .other          _Z8sum_cudaPf,@"STO_CUDA_ENTRY STV_DEFAULT"
_Z8sum_cudaPf:
.text._Z8sum_cudaPf:
[----:B------:R-:W-:Y:S01]  /*0000*/  LDC R1, c[0x0][0x37c] ;  /* 0x0000df00ff017b82 */ /* 0x000fe20000000800 */
[----:B------:R-:W0:Y:S07]  /*0010*/  S2R R0, SR_TID.X ;  /* 0x0000000000007919 */ /* 0x000e2e0000002100 */
[----:B------:R-:W0:Y:S01]  /*0020*/  S2UR UR6, SR_CTAID.X ;  /* 0x00000000000679c3 */ /* 0x000e220000002500 */
[----:B------:R-:W1:Y:S07]  /*0030*/  LDCU.64 UR4, c[0x0][0x358] ;  /* 0x00006b00ff0477ac */ /* 0x000e6e0008000a00 */
[----:B------:R-:W0:Y:S08]  /*0040*/  LDC R5, c[0x0][0x360] ;  /* 0x0000d800ff057b82 */ /* 0x000e300000000800 */
[----:B------:R-:W2:Y:S01]  /*0050*/  LDC.64 R2, c[0x0][0x380] ;  /* 0x0000e000ff027b82 */ /* 0x000ea20000000a00 */
[----:B0-----:R-:W-:-:S04]  /*0060*/  IMAD R5, R5, UR6, R0 ;  /* 0x0000000605057c24 */ /* 0x001fc8000f8e0200 */
[----:B--2---:R-:W-:-:S05]  /*0070*/  IMAD.WIDE.U32 R2, R5, 0x4, R2 ;  /* 0x0000000405027825 */ /* 0x004fca00078e0002 */
[----:B-1----:R-:W2:Y:S02]  /*0080*/  LDG.E R0, desc[UR4][R2.64] ;  /* 0x0000000402007981 */ /* 0x002ea4000c1e1900 */
[----:B--2---:R-:W-:-:S05]  /*0090*/  FADD R5, R0, 10 ;  /* 0x4120000000057421 */ /* 0x004fca0000000000 */
[----:B------:R-:W-:Y:S01]  /*00a0*/  STG.E desc[UR4][R2.64], R5 ;  /* 0x0000000502007986 */ /* 0x000fe2000c101904 */
[----:B------:R-:W-:Y:S05]  /*00b0*/  EXIT ;  /* 0x000000000000794d */ /* 0x000fea0003800000 */
.L_x_0:
[----:B------:R-:W-:-:S00]  /*00c0*/  BRA `(.L_x_0) ;  /* 0xfffffffc00fc7947 */ /* 0x000fc0000383ffff */
[----:B------:R-:W-:-:S00]  /*00d0*/  NOP ;  /* 0x0000000000007918 */ /* 0x000fc00000000000 */
        /* <DEDUP_REMOVED lines=10> */
.L_x_1:


//--------------------- .nv.shared.reserved.0     --------------------------
	.section	.nv.shared.reserved.0,"aw",@nobits
	.weak		__nv_reservedSMEM_offset_0_alias
	.size		__nv_reservedSMEM_offset_0_alias, 0, 64
	.other		__nv_reservedSMEM_offset_0_alias,@"STO_CUDA_RESERVED_SHARED STV_DEFAULT"
__nv_reservedSMEM_offset_0_alias:
	.zero		0
	.zero		64


//--------------------- .nv.constant0._Z8sum_cudaPf --------------------------
	.section	.nv.constant0._Z8sum_cudaPf,"a",@progbits
	.sectionflags	@""
	.align	4
.nv.constant0._Z8sum_cudaPf:
	.zero		904


//--------------------- SYMBOLS --------------------------

	.type		.nv.reservedSmem.offset0,@object
	.size		.nv.reservedSmem.offset0,0x4
